//
// Generated by NVIDIA NVVM Compiler
//
// Compiler Build ID: CL-36424714
// Cuda compilation tools, release 13.0, V13.0.88
// Based on NVVM 20.0.0
//

.version 9.0
.target sm_100
.address_size 64

	// .globl	convergenceWithLoop
// _ZZ9reductionE6buffer has been demoted

.visible .entry convergenceWithLoop(
	.param .u64 .ptr .align 1 convergenceWithLoop_param_0,
	.param .u32 convergenceWithLoop_param_1
)
{
	.reg .pred 	%p<6>;
	.reg .b32 	%r<15>;
	.reg .b32 	%f<18>;
	.reg .b64 	%rd<5>;

	ld.param.u64 	%rd1, [convergenceWithLoop_param_0];
	ld.param.u32 	%r9, [convergenceWithLoop_param_1];
	mov.u32 	%r1, %tid.x;
	shl.b32 	%r10, %r1, 1;
	or.b32  	%r11, %r10, 1;
	cvt.rn.f32.u32 	%f17, %r11;
	setp.lt.s32 	%p1, %r9, 1;
	@%p1 bra 	$L__BB0_7;
	and.b32  	%r2, %r9, 3;
	setp.lt.u32 	%p2, %r9, 4;
	@%p2 bra 	$L__BB0_4;
	and.b32  	%r12, %r9, 2147483644;
	neg.s32 	%r13, %r12;
$L__BB0_3:
	mul.f32 	%f10, %f17, 0fBF400000;
	mul.f32 	%f11, %f10, 0fBF400000;
	mul.f32 	%f12, %f11, 0fBF400000;
	mul.f32 	%f17, %f12, 0fBF400000;
	add.s32 	%r13, %r13, 4;
	setp.ne.s32 	%p3, %r13, 0;
	@%p3 bra 	$L__BB0_3;
$L__BB0_4:
	setp.eq.s32 	%p4, %r2, 0;
	@%p4 bra 	$L__BB0_7;
	neg.s32 	%r14, %r2;
$L__BB0_6:
	.pragma "nounroll";
	mul.f32 	%f17, %f17, 0fBF400000;
	add.s32 	%r14, %r14, 1;
	setp.ne.s32 	%p5, %r14, 0;
	@%p5 bra 	$L__BB0_6;
$L__BB0_7:
	cvta.to.global.u64 	%rd2, %rd1;
	mul.wide.u32 	%rd3, %r1, 4;
	add.s64 	%rd4, %rd2, %rd3;
	st.global.f32 	[%rd4], %f17;
	ret;

}
	// .globl	loopEarlyExit
.visible .entry loopEarlyExit(
	.param .u64 .ptr .align 1 loopEarlyExit_param_0,
	.param .f32 loopEarlyExit_param_1
)
{
	.reg .pred 	%p<5>;
	.reg .b32 	%r<13>;
	.reg .b32 	%f<19>;
	.reg .b64 	%rd<5>;

	ld.param.u64 	%rd2, [loopEarlyExit_param_0];
	ld.param.f32 	%f9, [loopEarlyExit_param_1];
	cvta.to.global.u64 	%rd3, %rd2;
	mov.u32 	%r9, %tid.x;
	mul.wide.u32 	%rd4, %r9, 4;
	add.s64 	%rd1, %rd3, %rd4;
	ld.global.f32 	%f18, [%rd1];
	add.s32 	%r1, %r9, 1;
	and.b32  	%r2, %r1, 3;
	setp.lt.u32 	%p1, %r9, 3;
	@%p1 bra 	$L__BB1_3;
	and.b32  	%r10, %r1, 2044;
	neg.s32 	%r11, %r10;
$L__BB1_2:
	add.f32 	%f11, %f9, %f18;
	add.f32 	%f12, %f9, %f11;
	add.f32 	%f13, %f9, %f12;
	add.f32 	%f18, %f9, %f13;
	add.s32 	%r11, %r11, 4;
	setp.ne.s32 	%p2, %r11, 0;
	@%p2 bra 	$L__BB1_2;
$L__BB1_3:
	setp.eq.s32 	%p3, %r2, 0;
	@%p3 bra 	$L__BB1_6;
	neg.s32 	%r12, %r2;
$L__BB1_5:
	.pragma "nounroll";
	add.f32 	%f18, %f9, %f18;
	add.s32 	%r12, %r12, 1;
	setp.ne.s32 	%p4, %r12, 0;
	@%p4 bra 	$L__BB1_5;
$L__BB1_6:
	st.global.f32 	[%rd1], %f18;
	ret;

}
	// .globl	reduction
.visible .entry reduction(
	.param .u64 .ptr .align 1 reduction_param_0,
	.param .u32 reduction_param_1
)
{
	.reg .pred 	%p<4>;
	.reg .b32 	%r<13>;
	.reg .b32 	%f<24>;
	.reg .b64 	%rd<7>;
	// demoted variable
	.shared .align 4 .b8 _ZZ9reductionE6buffer[32];
	ld.param.u64 	%rd2, [reduction_param_0];
	ld.param.u32 	%r7, [reduction_param_1];
	cvta.to.global.u64 	%rd1, %rd2;
	mov.u32 	%r1, %tid.x;
	setp.lt.s32 	%p1, %r7, 1;
	mov.f32 	%f23, 0f00000000;
	@%p1 bra 	$L__BB2_5;
	shl.b32 	%r9, %r1, 2;
	mov.u32 	%r10, _ZZ9reductionE6buffer;
	add.s32 	%r2, %r10, %r9;
	mov.f32 	%f23, 0f00000000;
	mov.b32 	%r12, 0;
	mov.u32 	%r3, %ntid.x;
$L__BB2_2:
	add.s32 	%r5, %r12, %r1;
	mov.b32 	%r11, 0;
	st.shared.u32 	[%r2], %r11;
	setp.ge.s32 	%p2, %r5, %r7;
	@%p2 bra 	$L__BB2_4;
	mul.wide.s32 	%rd3, %r5, 4;
	add.s64 	%rd4, %rd1, %rd3;
	ld.global.f32 	%f6, [%rd4];
	st.shared.f32 	[%r2], %f6;
$L__BB2_4:
	bar.sync 	0;
	ld.shared.f32 	%f7, [_ZZ9reductionE6buffer];
	add.f32 	%f8, %f23, %f7;
	ld.shared.f32 	%f9, [_ZZ9reductionE6buffer+4];
	add.f32 	%f10, %f8, %f9;
	ld.shared.f32 	%f11, [_ZZ9reductionE6buffer+8];
	add.f32 	%f12, %f10, %f11;
	ld.shared.f32 	%f13, [_ZZ9reductionE6buffer+12];
	add.f32 	%f14, %f12, %f13;
	ld.shared.f32 	%f15, [_ZZ9reductionE6buffer+16];
	add.f32 	%f16, %f14, %f15;
	ld.shared.f32 	%f17, [_ZZ9reductionE6buffer+20];
	add.f32 	%f18, %f16, %f17;
	ld.shared.f32 	%f19, [_ZZ9reductionE6buffer+24];
	add.f32 	%f20, %f18, %f19;
	ld.shared.f32 	%f21, [_ZZ9reductionE6buffer+28];
	add.f32 	%f23, %f20, %f21;
	bar.sync 	0;
	add.s32 	%r12, %r12, %r3;
	setp.lt.s32 	%p3, %r12, %r7;
	@%p3 bra 	$L__BB2_2;
$L__BB2_5:
	mul.wide.u32 	%rd5, %r1, 4;
	add.s64 	%rd6, %rd1, %rd5;
	st.global.f32 	[%rd6], %f23;
	ret;

}


// ===== COMPILED SASS (sm_100) =====

	.target	sm_100

	.elftype	@"ET_EXEC"


//--------------------- .note.nv.tkinfo           --------------------------
	.section	.note.nv.tkinfo,"",@"SHT_NOTE"
	.sectionflags	@"SHF_NOTE_NV_TKINFO"
	.tkinfo
        /*0018*/ 	.word	0x00000002
        /*0030*/ 	.string	""
        /*0030*/ 	.string	"ptxas"
        /*0030*/ 	.string	"Cuda compilation tools, release 13.0, V13.0.88"
        /*0030*/ 	.string	"Build cuda_13.0.r13.0/compiler.36424714_0"
        /*0030*/ 	.string	"-arch sm_100 -m 64 "



//--------------------- .note.nv.cuinfo           --------------------------
	.section	.note.nv.cuinfo,"",@"SHT_NOTE"
	.sectionflags	@"SHF_NOTE_NV_CUINFO"
        /*0018*/ 	.short	0x0002
        /*001a*/ 	.short	0x0064
        /*001c*/ 	.short	0x0082
	.zero		2


//--------------------- .nv.info                  --------------------------
	.section	.nv.info,"",@"SHT_CUDA_INFO"
	.align	4


	//----- nvinfo : EIATTR_REGCOUNT
	.align		4
        /*0000*/ 	.byte	0x04, 0x2f
        /*0002*/ 	.short	(.L_1 - .L_0)
	.align		4
.L_0:
        /*0004*/ 	.word	index@(convergenceWithLoop)
        /*0008*/ 	.word	0x00000008


	//----- nvinfo : EIATTR_FRAME_SIZE
	.align		4
.L_1:
        /*000c*/ 	.byte	0x04, 0x11
        /*000e*/ 	.short	(.L_3 - .L_2)
	.align		4
.L_2:
        /*0010*/ 	.word	index@(convergenceWithLoop)
        /*0014*/ 	.word	0x00000000


	//----- nvinfo : EIATTR_REGCOUNT
	.align		4
.L_3:
        /*0018*/ 	.byte	0x04, 0x2f
        /*001a*/ 	.short	(.L_5 - .L_4)
	.align		4
.L_4:
        /*001c*/ 	.word	index@(loopEarlyExit)
        /*0020*/ 	.word	0x0000000a


	//----- nvinfo : EIATTR_FRAME_SIZE
	.align		4
.L_5:
        /*0024*/ 	.byte	0x04, 0x11
        /*0026*/ 	.short	(.L_7 - .L_6)
	.align		4
.L_6:
        /*0028*/ 	.word	index@(loopEarlyExit)
        /*002c*/ 	.word	0x00000000


	//----- nvinfo : EIATTR_REGCOUNT
	.align		4
.L_7:
        /*0030*/ 	.byte	0x04, 0x2f
        /*0032*/ 	.short	(.L_9 - .L_8)
	.align		4
.L_8:
        /*0034*/ 	.word	index@(reduction)
        /*0038*/ 	.word	0x00000014


	//----- nvinfo : EIATTR_FRAME_SIZE
	.align		4
.L_9:
        /*003c*/ 	.byte	0x04, 0x11
        /*003e*/ 	.short	(.L_11 - .L_10)
	.align		4
.L_10:
        /*0040*/ 	.word	index@(reduction)
        /*0044*/ 	.word	0x00000000


	//----- nvinfo : EIATTR_MIN_STACK_SIZE
	.align		4
.L_11:
        /*0048*/ 	.byte	0x04, 0x12
        /*004a*/ 	.short	(.L_13 - .L_12)
	.align		4
.L_12:
        /*004c*/ 	.word	index@(reduction)
        /*0050*/ 	.word	0x00000000


	//----- nvinfo : EIATTR_MIN_STACK_SIZE
	.align		4
.L_13:
        /*0054*/ 	.byte	0x04, 0x12
        /*0056*/ 	.short	(.L_15 - .L_14)
	.align		4
.L_14:
        /*0058*/ 	.word	index@(loopEarlyExit)
        /*005c*/ 	.word	0x00000000


	//----- nvinfo : EIATTR_MIN_STACK_SIZE
	.align		4
.L_15:
        /*0060*/ 	.byte	0x04, 0x12
        /*0062*/ 	.short	(.L_17 - .L_16)
	.align		4
.L_16:
        /*0064*/ 	.word	index@(convergenceWithLoop)
        /*0068*/ 	.word	0x00000000
.L_17:


//--------------------- .nv.compat                --------------------------
	.section	.nv.compat,"",@"SHT_CUDA_COMPAT_INFO"
	.align	4
        /*0000*/ 	.byte	0x02, 0x09, 0x00, 0x00, 0x02, 0x02, 0x01, 0x00, 0x02, 0x05, 0x05, 0x00, 0x03, 0x07, 0x01, 0x01
        /*0010*/ 	.byte	0x02, 0x03, 0x00, 0x00, 0x02, 0x06, 0x01, 0x00, 0x04, 0x0b, 0x08, 0x00, 0x09, 0x00, 0x00, 0x00
        /*0020*/ 	.byte	0x00, 0x00, 0x00, 0x00


//--------------------- .nv.info.reduction        --------------------------
	.section	.nv.info.reduction,"",@"SHT_CUDA_INFO"
	.sectionflags	@""
	.align	4


	//----- nvinfo : EIATTR_CUDA_API_VERSION
	.align		4
        /*0000*/ 	.byte	0x04, 0x37
        /*0002*/ 	.short	(.L_19 - .L_18)
.L_18:
        /*0004*/ 	.word	0x00000082


	//----- nvinfo : EIATTR_KPARAM_INFO
	.align		4
.L_19:
        /*0008*/ 	.byte	0x04, 0x17
        /*000a*/ 	.short	(.L_21 - .L_20)
.L_20:
        /*000c*/ 	.word	0x00000000
        /*0010*/ 	.short	0x0001
        /*0012*/ 	.short	0x0008
        /*0014*/ 	.byte	0x00, 0xf0, 0x11, 0x00


	//----- nvinfo : EIATTR_KPARAM_INFO
	.align		4
.L_21:
        /*0018*/ 	.byte	0x04, 0x17
        /*001a*/ 	.short	(.L_23 - .L_22)
.L_22:
        /*001c*/ 	.word	0x00000000
        /*0020*/ 	.short	0x0000
        /*0022*/ 	.short	0x0000
        /*0024*/ 	.byte	0x00, 0xf5, 0x21, 0x00


	//----- nvinfo : EIATTR_SPARSE_MMA_MASK
	.align		4
.L_23:
        /*0028*/ 	.byte	0x03, 0x50
        /*002a*/ 	.short	0x0000


	//----- nvinfo : EIATTR_MAXREG_COUNT
	.align		4
        /*002c*/ 	.byte	0x03, 0x1b
        /*002e*/ 	.short	0x00ff


	//----- nvinfo : EIATTR_NUM_BARRIERS
	.align		4
        /*0030*/ 	.byte	0x02, 0x4c
        /*0032*/ 	.byte	0x01
	.zero		1


	//----- nvinfo : EIATTR_MERCURY_ISA_VERSION
	.align		4
        /*0034*/ 	.byte	0x03, 0x5f
        /*0036*/ 	.short	0x0101


	//----- nvinfo : EIATTR_VRC_CTA_INIT_COUNT
	.align		4
        /*0038*/ 	.byte	0x02, 0x4a
	.zero		1
	.zero		1


	//----- nvinfo : EIATTR_EXIT_INSTR_OFFSETS
	.align		4
        /*003c*/ 	.byte	0x04, 0x1c
        /*003e*/ 	.short	(.L_25 - .L_24)


	//   ....[0]....
.L_24:
        /*0040*/ 	.word	0x000002b0


	//----- nvinfo : EIATTR_CRS_STACK_SIZE
	.align		4
.L_25:
        /*0044*/ 	.byte	0x04, 0x1e
        /*0046*/ 	.short	(.L_27 - .L_26)
.L_26:
        /*0048*/ 	.word	0x00000000


	//----- nvinfo : EIATTR_CBANK_PARAM_SIZE
	.align		4
.L_27:
        /*004c*/ 	.byte	0x03, 0x19
        /*004e*/ 	.short	0x000c


	//----- nvinfo : EIATTR_PARAM_CBANK
	.align		4
        /*0050*/ 	.byte	0x04, 0x0a
        /*0052*/ 	.short	(.L_29 - .L_28)
	.align		4
.L_28:
        /*0054*/ 	.word	index@(.nv.constant0.reduction)
        /*0058*/ 	.short	0x0380
        /*005a*/ 	.short	0x000c


	//----- nvinfo : EIATTR_SW_WAR
	.align		4
.L_29:
        /*005c*/ 	.byte	0x04, 0x36
        /*005e*/ 	.short	(.L_31 - .L_30)
.L_30:
        /*0060*/ 	.word	0x00000008
.L_31:


//--------------------- .nv.info.loopEarlyExit    --------------------------
	.section	.nv.info.loopEarlyExit,"",@"SHT_CUDA_INFO"
	.sectionflags	@""
	.align	4


	//----- nvinfo : EIATTR_CUDA_API_VERSION
	.align		4
        /*0000*/ 	.byte	0x04, 0x37
        /*0002*/ 	.short	(.L_33 - .L_32)
.L_32:
        /*0004*/ 	.word	0x00000082


	//----- nvinfo : EIATTR_KPARAM_INFO
	.align		4
.L_33:
        /*0008*/ 	.byte	0x04, 0x17
        /*000a*/ 	.short	(.L_35 - .L_34)
.L_34:
        /*000c*/ 	.word	0x00000000
        /*0010*/ 	.short	0x0001
        /*0012*/ 	.short	0x0008
        /*0014*/ 	.byte	0x00, 0xf0, 0x11, 0x00


	//----- nvinfo : EIATTR_KPARAM_INFO
	.align		4
.L_35:
        /*0018*/ 	.byte	0x04, 0x17
        /*001a*/ 	.short	(.L_37 - .L_36)
.L_36:
        /*001c*/ 	.word	0x00000000
        /*0020*/ 	.short	0x0000
        /*0022*/ 	.short	0x0000
        /*0024*/ 	.byte	0x00, 0xf5, 0x21, 0x00


	//----- nvinfo : EIATTR_SPARSE_MMA_MASK
	.align		4
.L_37:
        /*0028*/ 	.byte	0x03, 0x50
        /*002a*/ 	.short	0x0000


	//----- nvinfo : EIATTR_MAXREG_COUNT
	.align		4
        /*002c*/ 	.byte	0x03, 0x1b
        /*002e*/ 	.short	0x00ff


	//----- nvinfo : EIATTR_MERCURY_ISA_VERSION
	.align		4
        /*0030*/ 	.byte	0x03, 0x5f
        /*0032*/ 	.short	0x0101


	//----- nvinfo : EIATTR_VRC_CTA_INIT_COUNT
	.align		4
        /*0034*/ 	.byte	0x02, 0x4a
	.zero		1
	.zero		1


	//----- nvinfo : EIATTR_EXIT_INSTR_OFFSETS
	.align		4
        /*0038*/ 	.byte	0x04, 0x1c
        /*003a*/ 	.short	(.L_39 - .L_38)


	//   ....[0]....
.L_38:
        /*003c*/ 	.word	0x00000500


	//----- nvinfo : EIATTR_CRS_STACK_SIZE
	.align		4
.L_39:
        /*0040*/ 	.byte	0x04, 0x1e
        /*0042*/ 	.short	(.L_41 - .L_40)
.L_40:
        /*0044*/ 	.word	0x00000000


	//----- nvinfo : EIATTR_CBANK_PARAM_SIZE
	.align		4
.L_41:
        /*0048*/ 	.byte	0x03, 0x19
        /*004a*/ 	.short	0x000c


	//----- nvinfo : EIATTR_PARAM_CBANK
	.align		4
        /*004c*/ 	.byte	0x04, 0x0a
        /*004e*/ 	.short	(.L_43 - .L_42)
	.align		4
.L_42:
        /*0050*/ 	.word	index@(.nv.constant0.loopEarlyExit)
        /*0054*/ 	.short	0x0380
        /*0056*/ 	.short	0x000c


	//----- nvinfo : EIATTR_SW_WAR
	.align		4
.L_43:
        /*0058*/ 	.byte	0x04, 0x36
        /*005a*/ 	.short	(.L_45 - .L_44)
.L_44:
        /*005c*/ 	.word	0x00000008
.L_45:


//--------------------- .nv.info.convergenceWithLoop --------------------------
	.section	.nv.info.convergenceWithLoop,"",@"SHT_CUDA_INFO"
	.sectionflags	@""
	.align	4


	//----- nvinfo : EIATTR_CUDA_API_VERSION
	.align		4
        /*0000*/ 	.byte	0x04, 0x37
        /*0002*/ 	.short	(.L_47 - .L_46)
.L_46:
        /*0004*/ 	.word	0x00000082


	//----- nvinfo : EIATTR_KPARAM_INFO
	.align		4
.L_47:
        /*0008*/ 	.byte	0x04, 0x17
        /*000a*/ 	.short	(.L_49 - .L_48)
.L_48:
        /*000c*/ 	.word	0x00000000
        /*0010*/ 	.short	0x0001
        /*0012*/ 	.short	0x0008
        /*0014*/ 	.byte	0x00, 0xf0, 0x11, 0x00


	//----- nvinfo : EIATTR_KPARAM_INFO
	.align		4
.L_49:
        /*0018*/ 	.byte	0x04, 0x17
        /*001a*/ 	.short	(.L_51 - .L_50)
.L_50:
        /*001c*/ 	.word	0x00000000
        /*0020*/ 	.short	0x0000
        /*0022*/ 	.short	0x0000
        /*0024*/ 	.byte	0x00, 0xf5, 0x21, 0x00


	//----- nvinfo : EIATTR_SPARSE_MMA_MASK
	.align		4
.L_51:
        /*0028*/ 	.byte	0x03, 0x50
        /*002a*/ 	.short	0x0000


	//----- nvinfo : EIATTR_MAXREG_COUNT
	.align		4
        /*002c*/ 	.byte	0x03, 0x1b
        /*002e*/ 	.short	0x00ff


	//----- nvinfo : EIATTR_MERCURY_ISA_VERSION
	.align		4
        /*0030*/ 	.byte	0x03, 0x5f
        /*0032*/ 	.short	0x0101


	//----- nvinfo : EIATTR_VRC_CTA_INIT_COUNT
	.align		4
        /*0034*/ 	.byte	0x02, 0x4a
	.zero		1
	.zero		1


	//----- nvinfo : EIATTR_EXIT_INSTR_OFFSETS
	.align		4
        /*0038*/ 	.byte	0x04, 0x1c
        /*003a*/ 	.short	(.L_53 - .L_52)


	//   ....[0]....
.L_52:
        /*003c*/ 	.word	0x00000470


	//----- nvinfo : EIATTR_CBANK_PARAM_SIZE
	.align		4
.L_53:
        /*0040*/ 	.byte	0x03, 0x19
        /*0042*/ 	.short	0x000c


	//----- nvinfo : EIATTR_PARAM_CBANK
	.align		4
        /*0044*/ 	.byte	0x04, 0x0a
        /*0046*/ 	.short	(.L_55 - .L_54)
	.align		4
.L_54:
        /*0048*/ 	.word	index@(.nv.constant0.convergenceWithLoop)
        /*004c*/ 	.short	0x0380
        /*004e*/ 	.short	0x000c


	//----- nvinfo : EIATTR_SW_WAR
	.align		4
.L_55:
        /*0050*/ 	.byte	0x04, 0x36
        /*0052*/ 	.short	(.L_57 - .L_56)
.L_56:
        /*0054*/ 	.word	0x00000008
.L_57:


//--------------------- .nv.callgraph             --------------------------
	.section	.nv.callgraph,"",@"SHT_CUDA_CALLGRAPH"
	.align	4
	.sectionentsize	8
	.align		4
        /*0000*/ 	.word	0x00000000
	.align		4
        /*0004*/ 	.word	0xffffffff
	.align		4
        /*0008*/ 	.word	0x00000000
	.align		4
        /*000c*/ 	.word	0xfffffffe
	.align		4
        /*0010*/ 	.word	0x00000000
	.align		4
        /*0014*/ 	.word	0xfffffffd
	.align		4
        /*0018*/ 	.word	0x00000000
	.align		4
        /*001c*/ 	.word	0xfffffffc


//--------------------- .text.reduction           --------------------------
	.section	.text.reduction,"ax",@progbits
	.align	128
        .global         reduction
        .type           reduction,@function
        .size           reduction,(.L_x_26 - reduction)
        .other          reduction,@"STO_CUDA_ENTRY STV_DEFAULT"
reduction:
.text.reduction:
[----:B------:R-:W-:Y:S01]  /*0000*/  LDC R1, c[0x0][0x37c] ;  /* 0x0000df00ff017b82 */ /* 0x000fe20000000800 */
[----:B------:R-:W0:Y:S01]  /*0010*/  LDCU UR4, c[0x0][0x388] ;  /* 0x00007100ff0477ac */ /* 0x000e220008000800 */
[----:B------:R-:W1:Y:S01]  /*0020*/  S2R R15, SR_TID.X ;  /* 0x00000000000f7919 */ /* 0x000e620000002100 */
[----:B------:R-:W-:Y:S01]  /*0030*/  HFMA2 R13, -RZ, RZ, 0, 0 ;  /* 0x00000000ff0d7431 */ /* 0x000fe200000001ff */
[----:B------:R-:W2:Y:S01]  /*0040*/  LDCU.64 UR6, c[0x0][0x358] ;  /* 0x00006b00ff0677ac */ /* 0x000ea20008000a00 */
[----:B0-----:R-:W-:-:S09]  /*0050*/  UISETP.GE.AND UP0, UPT, UR4, 0x1, UPT ;  /* 0x000000010400788c */ /* 0x001fd2000bf06270 */
[----:B--2---:R-:W-:Y:S05]  /*0060*/  BRA.U !UP0, `(.L_x_0) ;  /* 0x0000000108847547 */ /* 0x004fea000b800000 */
[----:B------:R-:W0:Y:S01]  /*0070*/  S2UR UR5, SR_CgaCtaId ;  /* 0x00000000000579c3 */ /* 0x000e220000008800 */
[----:B------:R-:W-:Y:S01]  /*0080*/  UMOV UR4, 0x400 ;  /* 0x0000040000047882 */ /* 0x000fe20000000000 */
[----:B------:R-:W-:Y:S01]  /*0090*/  MOV R13, RZ ;  /* 0x000000ff000d7202 */ /* 0x000fe20000000f00 */
[----:B------:R-:W2:Y:S01]  /*00a0*/  LDCU UR8, c[0x0][0x360] ;  /* 0x00006c00ff0877ac */ /* 0x000ea20008000800 */
[----:B------:R-:W3:Y:S04]  /*00b0*/  LDCU UR9, c[0x0][0x388] ;  /* 0x00007100ff0977ac */ /* 0x000ee80008000800 */
[----:B------:R-:W4:Y:S01]  /*00c0*/  LDC.64 R2, c[0x0][0x380] ;  /* 0x0000e000ff027b82 */ /* 0x000f220000000a00 */
[----:B0-----:R-:W-:-:S03]  /*00d0*/  ULEA UR5, UR5, UR4, 0x18 ;  /* 0x0000000405057291 */ /* 0x001fc6000f8ec0ff */
[----:B------:R-:W-:-:S03]  /*00e0*/  UMOV UR4, URZ ;  /* 0x000000ff00047c82 */ /* 0x000fc60008000000 */
[----:B-123--:R-:W-:-:S07]  /*00f0*/  LEA R0, R15, UR5, 0x2 ;  /* 0x000000050f007c11 */ /* 0x00efce000f8e10ff */
.L_x_3:
[----:B------:R-:W-:Y:S01]  /*0100*/  IADD3 R5, PT, PT, R15, UR4, RZ ;  /* 0x000000040f057c10 */ /* 0x000fe2000fffe0ff */
[----:B------:R-:W-:Y:S01]  /*0110*/  BSSY.RECONVERGENT B0, `(.L_x_1) ;  /* 0x0000006000007945 */ /* 0x000fe20003800200 */
[----:B------:R-:W-:Y:S02]  /*0120*/  MOV R17, RZ ;  /* 0x000000ff00117202 */ /* 0x000fe40000000f00 */
[----:B------:R-:W-:-:S13]  /*0130*/  ISETP.GE.AND P0, PT, R5, UR9, PT ;  /* 0x0000000905007c0c */ /* 0x000fda000bf06270 */
[----:B------:R-:W-:Y:S05]  /*0140*/  @P0 BRA `(.L_x_2) ;  /* 0x0000000000080947 */ /* 0x000fea0003800000 */
[----:B----4-:R-:W-:-:S05]  /*0150*/  IMAD.WIDE R4, R5, 0x4, R2 ;  /* 0x0000000405047825 */ /* 0x010fca00078e0202 */
[----:B------:R0:W5:Y:S02]  /*0160*/  LDG.E R17, desc[UR6][R4.64] ;  /* 0x0000000604117981 */ /* 0x000164000c1e1900 */
.L_x_2:
[----:B------:R-:W-:Y:S05]  /*0170*/  BSYNC.RECONVERGENT B0 ;  /* 0x0000000000007941 */ /* 0x000fea0003800200 */
.L_x_1:
[----:B-----5:R-:W-:Y:S01]  /*0180*/  STS [R0], R17 ;  /* 0x0000001100007388 */ /* 0x020fe20000000800 */
[----:B------:R-:W-:Y:S01]  /*0190*/  UIADD3 UR4, UPT, UPT, UR8, UR4, URZ ;  /* 0x0000000408047290 */ /* 0x000fe2000fffe0ff */
[----:B------:R-:W-:Y:S03]  /*01a0*/  BAR.SYNC.DEFER_BLOCKING 0x0 ;  /* 0x0000000000007b1d */ /* 0x000fe60000010000 */
[----:B------:R-:W-:-:S03]  /*01b0*/  UISETP.GE.AND UP0, UPT, UR4, UR9, UPT ;  /* 0x000000090400728c */ /* 0x000fc6000bf06270 */
[----:B------:R-:W1:Y:S04]  /*01c0*/  LDS.128 R8, [UR5] ;  /* 0x00000005ff087984 */ /* 0x000e680008000c00 */
[----:B0-----:R-:W0:Y:S01]  /*01d0*/  LDS.128 R4, [UR5+0x10] ;  /* 0x00001005ff047984 */ /* 0x001e220008000c00 */
[----:B-1----:R-:W-:-:S04]  /*01e0*/  FADD R8, R8, R13 ;  /* 0x0000000d08087221 */ /* 0x002fc80000000000 */
[----:B------:R-:W-:-:S04]  /*01f0*/  FADD R9, R8, R9 ;  /* 0x0000000908097221 */ /* 0x000fc80000000000 */
[----:B------:R-:W-:-:S04]  /*0200*/  FADD R10, R9, R10 ;  /* 0x0000000a090a7221 */ /* 0x000fc80000000000 */
[----:B------:R-:W-:-:S04]  /*0210*/  FADD R11, R10, R11 ;  /* 0x0000000b0a0b7221 */ /* 0x000fc80000000000 */
[----:B0-----:R-:W-:-:S04]  /*0220*/  FADD R4, R11, R4 ;  /* 0x000000040b047221 */ /* 0x001fc80000000000 */
[----:B------:R-:W-:-:S04]  /*0230*/  FADD R5, R4, R5 ;  /* 0x0000000504057221 */ /* 0x000fc80000000000 */
[----:B------:R-:W-:-:S04]  /*0240*/  FADD R6, R5, R6 ;  /* 0x0000000605067221 */ /* 0x000fc80000000000 */
[----:B------:R-:W-:Y:S01]  /*0250*/  FADD R13, R6, R7 ;  /* 0x00000007060d7221 */ /* 0x000fe20000000000 */
[----:B------:R-:W-:Y:S06]  /*0260*/  BAR.SYNC.DEFER_BLOCKING 0x0 ;  /* 0x0000000000007b1d */ /* 0x000fec0000010000 */
[----:B------:R-:W-:Y:S05]  /*0270*/  BRA.U !UP0, `(.L_x_3) ;  /* 0xfffffffd08a07547 */ /* 0x000fea000b83ffff */
.L_x_0:
[----:B----4-:R-:W1:Y:S02]  /*0280*/  LDC.64 R2, c[0x0][0x380] ;  /* 0x0000e000ff027b82 */ /* 0x010e640000000a00 */
[----:B-1----:R-:W-:-:S05]  /*0290*/  IMAD.WIDE.U32 R2, R15, 0x4, R2 ;  /* 0x000000040f027825 */ /* 0x002fca00078e0002 */
[----:B------:R-:W-:Y:S01]  /*02a0*/  STG.E desc[UR6][R2.64], R13 ;  /* 0x0000000d02007986 */ /* 0x000fe2000c101906 */
[----:B------:R-:W-:Y:S05]  /*02b0*/  EXIT ;  /* 0x000000000000794d */ /* 0x000fea0003800000 */
.L_x_4:
[----:B------:R-:W-:-:S00]  /*02c0*/  BRA `(.L_x_4) ;  /* 0xfffffffc00fc7947 */ /* 0x000fc0000383ffff */
[----:B------:R-:W-:-:S00]  /*02d0*/  NOP ;  /* 0x0000000000007918 */ /* 0x000fc00000000000 */
        /* <DEDUP_REMOVED lines=10> */
.L_x_26:


//--------------------- .text.loopEarlyExit       --------------------------
	.section	.text.loopEarlyExit,"ax",@progbits
	.align	128
        .global         loopEarlyExit
        .type           loopEarlyExit,@function
        .size           loopEarlyExit,(.L_x_27 - loopEarlyExit)
        .other          loopEarlyExit,@"STO_CUDA_ENTRY STV_DEFAULT"
loopEarlyExit:
.text.loopEarlyExit:
[----:B------:R-:W-:Y:S01]  /*0000*/  LDC R1, c[0x0][0x37c] ;  /* 0x0000df00ff017b82 */ /* 0x000fe20000000800 */
[----:B------:R-:W0:Y:S07]  /*0010*/  S2R R7, SR_TID.X ;  /* 0x0000000000077919 */ /* 0x000e2e0000002100 */
[----:B------:R-:W0:Y:S01]  /*0020*/  LDC.64 R2, c[0x0][0x380] ;  /* 0x0000e000ff027b82 */ /* 0x000e220000000a00 */
[----:B------:R-:W1:Y:S01]  /*0030*/  LDCU.64 UR4, c[0x0][0x358] ;  /* 0x00006b00ff0477ac */ /* 0x000e620008000a00 */
[----:B0-----:R-:W-:-:S05]  /*0040*/  IMAD.WIDE.U32 R2, R7, 0x4, R2 ;  /* 0x0000000407027825 */ /* 0x001fca00078e0002 */
[----:B-1----:R0:W5:Y:S01]  /*0050*/  LDG.E R5, desc[UR4][R2.64] ;  /* 0x0000000402057981 */ /* 0x002162000c1e1900 */
[C---:B------:R-:W-:Y:S01]  /*0060*/  ISETP.GE.U32.AND P0, PT, R7.reuse, 0x3, PT ;  /* 0x000000030700780c */ /* 0x040fe20003f06070 */
[----:B------:R-:W-:Y:S01]  /*0070*/  BSSY.RECONVERGENT B0, `(.L_x_5) ;  /* 0x000003d000007945 */ /* 0x000fe20003800200 */
[----:B------:R-:W-:-:S04]  /*0080*/  IADD3 R4, PT, PT, R7, 0x1, RZ ;  /* 0x0000000107047810 */ /* 0x000fc80007ffe0ff */
[----:B------:R-:W-:-:S07]  /*0090*/  LOP3.LUT R0, R4, 0x3, RZ, 0xc0, !PT ;  /* 0x0000000304007812 */ /* 0x000fce00078ec0ff */
[----:B0-----:R-:W-:Y:S05]  /*00a0*/  @!P0 BRA `(.L_x_6) ;  /* 0x0000000000e48947 */ /* 0x001fea0003800000 */
[----:B------:R-:W-:-:S04]  /*00b0*/  LOP3.LUT R4, R4, 0x7fc, RZ, 0xc0, !PT ;  /* 0x000007fc04047812 */ /* 0x000fc800078ec0ff */
[----:B------:R-:W-:-:S04]  /*00c0*/  IADD3 R4, PT, PT, -R4, RZ, RZ ;  /* 0x000000ff04047210 */ /* 0x000fc80007ffe1ff */
[----:B------:R-:W-:-:S13]  /*00d0*/  ISETP.GE.AND P0, PT, R4, RZ, PT ;  /* 0x000000ff0400720c */ /* 0x000fda0003f06270 */
[----:B------:R-:W-:Y:S05]  /*00e0*/  @P0 BRA `(.L_x_7) ;  /* 0x0000000000b40947 */ /* 0x000fea0003800000 */
[----:B------:R-:W-:Y:S01]  /*00f0*/  IADD3 R6, PT, PT, -R4, RZ, RZ ;  /* 0x000000ff04067210 */ /* 0x000fe20007ffe1ff */
[----:B------:R-:W-:Y:S01]  /*0100*/  BSSY.RECONVERGENT B1, `(.L_x_8) ;  /* 0x0000019000017945 */ /* 0x000fe20003800200 */
[----:B------:R-:W-:Y:S02]  /*0110*/  PLOP3.LUT P0, PT, PT, PT, PT, 0x80, 0x8 ;  /* 0x000000000008781c */ /* 0x000fe40003f0f070 */
[----:B------:R-:W-:-:S13]  /*0120*/  ISETP.GT.AND P1, PT, R6, 0xc, PT ;  /* 0x0000000c0600780c */ /* 0x000fda0003f24270 */
[----:B------:R-:W-:Y:S05]  /*0130*/  @!P1 BRA `(.L_x_9) ;  /* 0x0000000000549947 */ /* 0x000fea0003800000 */
[----:B------:R-:W0:Y:S01]  /*0140*/  LDC R6, c[0x0][0x388] ;  /* 0x0000e200ff067b82 */ /* 0x000e220000000800 */
[----:B------:R-:W-:-:S13]  /*0150*/  PLOP3.LUT P0, PT, PT, PT, PT, 0x8, 0x80 ;  /* 0x000000000080781c */ /* 0x000fda0003f0e170 */
.L_x_10:
[----:B0----5:R-:W-:Y:S01]  /*0160*/  FADD R5, R5, R6 ;  /* 0x0000000605057221 */ /* 0x021fe20000000000 */
[----:B------:R-:W-:-:S03]  /*0170*/  IADD3 R4, PT, PT, R4, 0x10, RZ ;  /* 0x0000001004047810 */ /* 0x000fc60007ffe0ff */
[----:B------:R-:W-:Y:S01]  /*0180*/  FADD R5, R5, R6 ;  /* 0x0000000605057221 */ /* 0x000fe20000000000 */
[----:B------:R-:W-:-:S03]  /*0190*/  ISETP.GE.AND P1, PT, R4, -0xc, PT ;  /* 0xfffffff40400780c */ /* 0x000fc60003f26270 */
[----:B------:R-:W-:-:S04]  /*01a0*/  FADD R5, R5, R6 ;  /* 0x0000000605057221 */ /* 0x000fc80000000000 */
        /* <DEDUP_REMOVED lines=12> */
[----:B------:R-:W-:Y:S01]  /*0270*/  FADD R5, R5, R6 ;  /* 0x0000000605057221 */ /* 0x000fe20000000000 */
[----:B------:R-:W-:Y:S06]  /*0280*/  @!P1 BRA `(.L_x_10) ;  /* 0xfffffffc00b49947 */ /* 0x000fec000383ffff */
.L_x_9:
[----:B------:R-:W-:Y:S05]  /*0290*/  BSYNC.RECONVERGENT B1 ;  /* 0x0000000000017941 */ /* 0x000fea0003800200 */
.L_x_8:
[----:B------:R-:W-:Y:S01]  /*02a0*/  IADD3 R6, PT, PT, -R4, RZ, RZ ;  /* 0x000000ff04067210 */ /* 0x000fe20007ffe1ff */
[----:B------:R-:W-:Y:S03]  /*02b0*/  BSSY.RECONVERGENT B1, `(.L_x_11) ;  /* 0x000000e000017945 */ /* 0x000fe60003800200 */
[----:B------:R-:W-:-:S13]  /*02c0*/  ISETP.GT.AND P1, PT, R6, 0x4, PT ;  /* 0x000000040600780c */ /* 0x000fda0003f24270 */
[----:B------:R-:W-:Y:S05]  /*02d0*/  @!P1 BRA `(.L_x_12) ;  /* 0x00000000002c9947 */ /* 0x000fea0003800000 */
[----:B------:R-:W0:Y:S01]  /*02e0*/  LDCU UR6, c[0x0][0x388] ;  /* 0x00007100ff0677ac */ /* 0x000e220008000800 */
[----:B------:R-:W-:Y:S02]  /*02f0*/  PLOP3.LUT P0, PT, PT, PT, PT, 0x8, 0x80 ;  /* 0x000000000080781c */ /* 0x000fe40003f0e170 */
[----:B------:R-:W-:Y:S01]  /*0300*/  IADD3 R4, PT, PT, R4, 0x8, RZ ;  /* 0x0000000804047810 */ /* 0x000fe20007ffe0ff */
[----:B0----5:R-:W-:-:S04]  /*0310*/  FADD R5, R5, UR6 ;  /* 0x0000000605057e21 */ /* 0x021fc80008000000 */
[----:B------:R-:W-:-:S04]  /*0320*/  FADD R5, R5, UR6 ;  /* 0x0000000605057e21 */ /* 0x000fc80008000000 */
[----:B------:R-:W-:-:S04]  /*0330*/  FADD R5, R5, UR6 ;  /* 0x0000000605057e21 */ /* 0x000fc80008000000 */
[----:B------:R-:W-:-:S04]  /*0340*/  FADD R5, R5, UR6 ;  /* 0x0000000605057e21 */ /* 0x000fc80008000000 */
[----:B------:R-:W-:-:S04]  /*0350*/  FADD R5, R5, UR6 ;  /* 0x0000000605057e21 */ /* 0x000fc80008000000 */
[----:B------:R-:W-:-:S04]  /*0360*/  FADD R5, R5, UR6 ;  /* 0x0000000605057e21 */ /* 0x000fc80008000000 */
[----:B------:R-:W-:-:S04]  /*0370*/  FADD R5, R5, UR6 ;  /* 0x0000000605057e21 */ /* 0x000fc80008000000 */
[----:B------:R-:W-:-:S07]  /*0380*/  FADD R5, R5, UR6 ;  /* 0x0000000605057e21 */ /* 0x000fce0008000000 */
.L_x_12:
[----:B------:R-:W-:Y:S05]  /*0390*/  BSYNC.RECONVERGENT B1 ;  /* 0x0000000000017941 */ /* 0x000fea0003800200 */
.L_x_11:
[----:B------:R-:W-:-:S13]  /*03a0*/  ISETP.NE.OR P0, PT, R4, RZ, P0 ;  /* 0x000000ff0400720c */ /* 0x000fda0000705670 */
[----:B------:R-:W-:Y:S05]  /*03b0*/  @!P0 BRA `(.L_x_6) ;  /* 0x0000000000208947 */ /* 0x000fea0003800000 */
.L_x_7:
[----:B------:R-:W0:Y:S02]  /*03c0*/  LDC R6, c[0x0][0x388] ;  /* 0x0000e200ff067b82 */ /* 0x000e240000000800 */
.L_x_13:
[----:B------:R-:W-:Y:S01]  /*03d0*/  IADD3 R4, PT, PT, R4, 0x4, RZ ;  /* 0x0000000404047810 */ /* 0x000fe20007ffe0ff */
[----:B0----5:R-:W-:-:S03]  /*03e0*/  FADD R5, R5, R6 ;  /* 0x0000000605057221 */ /* 0x021fc60000000000 */
[----:B------:R-:W-:Y:S01]  /*03f0*/  ISETP.NE.AND P0, PT, R4, RZ, PT ;  /* 0x000000ff0400720c */ /* 0x000fe20003f05270 */
[----:B------:R-:W-:-:S04]  /*0400*/  FADD R5, R5, R6 ;  /* 0x0000000605057221 */ /* 0x000fc80000000000 */
[----:B------:R-:W-:-:S04]  /*0410*/  FADD R5, R5, R6 ;  /* 0x0000000605057221 */ /* 0x000fc80000000000 */
[----:B------:R-:W-:-:S04]  /*0420*/  FADD R5, R5, R6 ;  /* 0x0000000605057221 */ /* 0x000fc80000000000 */
[----:B------:R-:W-:Y:S05]  /*0430*/  @P0 BRA `(.L_x_13) ;  /* 0xfffffffc00e40947 */ /* 0x000fea000383ffff */
.L_x_6:
[----:B------:R-:W-:Y:S05]  /*0440*/  BSYNC.RECONVERGENT B0 ;  /* 0x0000000000007941 */ /* 0x000fea0003800200 */
.L_x_5:
[----:B------:R-:W-:Y:S01]  /*0450*/  ISETP.NE.AND P0, PT, R0, RZ, PT ;  /* 0x000000ff0000720c */ /* 0x000fe20003f05270 */
[----:B------:R-:W-:-:S12]  /*0460*/  BSSY.RECONVERGENT B0, `(.L_x_14) ;  /* 0x0000008000007945 */ /* 0x000fd80003800200 */
[----:B------:R-:W-:Y:S05]  /*0470*/  @!P0 BRA `(.L_x_15) ;  /* 0x0000000000188947 */ /* 0x000fea0003800000 */
[----:B------:R-:W0:Y:S01]  /*0480*/  LDC R4, c[0x0][0x388] ;  /* 0x0000e200ff047b82 */ /* 0x000e220000000800 */
[----:B------:R-:W-:-:S07]  /*0490*/  IADD3 R0, PT, PT, -R0, RZ, RZ ;  /* 0x000000ff00007210 */ /* 0x000fce0007ffe1ff */
.L_x_16:
[----:B------:R-:W-:Y:S01]  /*04a0*/  IADD3 R0, PT, PT, R0, 0x1, RZ ;  /* 0x0000000100007810 */ /* 0x000fe20007ffe0ff */
[----:B0----5:R-:W-:-:S03]  /*04b0*/  FADD R5, R5, R4 ;  /* 0x0000000405057221 */ /* 0x021fc60000000000 */
[----:B------:R-:W-:-:S13]  /*04c0*/  ISETP.NE.AND P0, PT, R0, RZ, PT ;  /* 0x000000ff0000720c */ /* 0x000fda0003f05270 */
[----:B------:R-:W-:Y:S05]  /*04d0*/  @P0 BRA `(.L_x_16) ;  /* 0xfffffffc00f00947 */ /* 0x000fea000383ffff */
.L_x_15:
[----:B------:R-:W-:Y:S05]  /*04e0*/  BSYNC.RECONVERGENT B0 ;  /* 0x0000000000007941 */ /* 0x000fea0003800200 */
.L_x_14:
[----:B-----5:R-:W-:Y:S01]  /*04f0*/  STG.E desc[UR4][R2.64], R5 ;  /* 0x0000000502007986 */ /* 0x020fe2000c101904 */
[----:B------:R-:W-:Y:S05]  /*0500*/  EXIT ;  /* 0x000000000000794d */ /* 0x000fea0003800000 */
.L_x_17:
        /* <DEDUP_REMOVED lines=15> */
.L_x_27:


//--------------------- .text.convergenceWithLoop --------------------------
	.section	.text.convergenceWithLoop,"ax",@progbits
	.align	128
        .global         convergenceWithLoop
        .type           convergenceWithLoop,@function
        .size           convergenceWithLoop,(.L_x_28 - convergenceWithLoop)
        .other          convergenceWithLoop,@"STO_CUDA_ENTRY STV_DEFAULT"
convergenceWithLoop:
.text.convergenceWithLoop:
[----:B------:R-:W-:Y:S01]  /*0000*/  LDC R1, c[0x0][0x37c] ;  /* 0x0000df00ff017b82 */ /* 0x000fe20000000800 */
[----:B------:R-:W0:Y:S01]  /*0010*/  S2R R0, SR_TID.X ;  /* 0x0000000000007919 */ /* 0x000e220000002100 */
[----:B------:R-:W1:Y:S01]  /*0020*/  LDCU UR5, c[0x0][0x388] ;  /* 0x00007100ff0577ac */ /* 0x000e620008000800 */
[----:B------:R-:W2:Y:S01]  /*0030*/  LDCU.64 UR6, c[0x0][0x358] ;  /* 0x00006b00ff0677ac */ /* 0x000ea20008000a00 */
[----:B-1----:R-:W-:Y:S01]  /*0040*/  UISETP.GE.AND UP0, UPT, UR5, 0x1, UPT ;  /* 0x000000010500788c */ /* 0x002fe2000bf06270 */
[----:B0-----:R-:W-:-:S04]  /*0050*/  LEA R2, R0, 0x1, 0x1 ;  /* 0x0000000100027811 */ /* 0x001fc800078e08ff */
[----:B------:R-:W-:-:S04]  /*0060*/  I2FP.F32.U32 R5, R2 ;  /* 0x0000000200057245 */ /* 0x000fc80000201000 */
[----:B--2---:R-:W-:Y:S05]  /*0070*/  BRA.U !UP0, `(.L_x_18) ;  /* 0x0000000108f07547 */ /* 0x004fea000b800000 */
[----:B------:R-:W-:Y:S02]  /*0080*/  UISETP.GE.U32.AND UP0, UPT, UR5, 0x4, UPT ;  /* 0x000000040500788c */ /* 0x000fe4000bf06070 */
[----:B------:R-:W-:-:S07]  /*0090*/  ULOP3.LUT UR4, UR5, 0x3, URZ, 0xc0, !UPT ;  /* 0x0000000305047892 */ /* 0x000fce000f8ec0ff */
[----:B------:R-:W-:Y:S05]  /*00a0*/  BRA.U !UP0, `(.L_x_19) ;  /* 0x0000000108c87547 */ /* 0x000fea000b800000 */
[----:B------:R-:W-:-:S04]  /*00b0*/  ULOP3.LUT UR5, UR5, 0x7ffffffc, URZ, 0xc0, !UPT ;  /* 0x7ffffffc05057892 */ /* 0x000fc8000f8ec0ff */
[----:B------:R-:W-:-:S04]  /*00c0*/  UIADD3 UR5, UPT, UPT, -UR5, URZ, URZ ;  /* 0x000000ff05057290 */ /* 0x000fc8000fffe1ff */
[----:B------:R-:W-:-:S09]  /*00d0*/  UISETP.GE.AND UP0, UPT, UR5, URZ, UPT ;  /* 0x000000ff0500728c */ /* 0x000fd2000bf06270 */
[----:B------:R-:W-:Y:S05]  /*00e0*/  BRA.U UP0, `(.L_x_20) ;  /* 0x00000001009c7547 */ /* 0x000fea000b800000 */
[----:B------:R-:W-:Y:S02]  /*00f0*/  UIADD3 UR8, UPT, UPT, -UR5, URZ, URZ ;  /* 0x000000ff05087290 */ /* 0x000fe4000fffe1ff */
[----:B------:R-:W-:Y:S02]  /*0100*/  UPLOP3.LUT UP0, UPT, UPT, UPT, UPT, 0x80, 0x8 ;  /* 0x000000000008789c */ /* 0x000fe40003f0f070 */
[----:B------:R-:W-:-:S09]  /*0110*/  UISETP.GT.AND UP1, UPT, UR8, 0xc, UPT ;  /* 0x0000000c0800788c */ /* 0x000fd2000bf24270 */
[----:B------:R-:W-:Y:S05]  /*0120*/  BRA.U !UP1, `(.L_x_21) ;  /* 0x0000000109507547 */ /* 0x000fea000b800000 */
[----:B------:R-:W-:-:S11]  /*0130*/  UPLOP3.LUT UP0, UPT, UPT, UPT, UPT, 0x40, 0x4 ;  /* 0x000000000004789c */ /* 0x000fd60003f0e870 */
.L_x_22:
[----:B------:R-:W-:Y:S01]  /*0140*/  FMUL R5, R5, -0.75 ;  /* 0xbf40000005057820 */ /* 0x000fe20000400000 */
[----:B------:R-:W-:-:S03]  /*0150*/  UIADD3 UR5, UPT, UPT, UR5, 0x10, URZ ;  /* 0x0000001005057890 */ /* 0x000fc6000fffe0ff */
[----:B------:R-:W-:Y:S01]  /*0160*/  FMUL R5, R5, -0.75 ;  /* 0xbf40000005057820 */ /* 0x000fe20000400000 */
[----:B------:R-:W-:-:S03]  /*0170*/  UISETP.GE.AND UP1, UPT, UR5, -0xc, UPT ;  /* 0xfffffff40500788c */ /* 0x000fc6000bf26270 */
[----:B------:R-:W-:-:S04]  /*0180*/  FMUL R5, R5, -0.75 ;  /* 0xbf40000005057820 */ /* 0x000fc80000400000 */
        /* <DEDUP_REMOVED lines=12> */
[----:B------:R-:W-:Y:S01]  /*0250*/  FMUL R5, R5, -0.75 ;  /* 0xbf40000005057820 */ /* 0x000fe20000400000 */
[----:B------:R-:W-:Y:S06]  /*0260*/  BRA.U !UP1, `(.L_x_22) ;  /* 0xfffffffd09b47547 */ /* 0x000fec000b83ffff */
.L_x_21:
[----:B------:R-:W-:-:S04]  /*0270*/  UIADD3 UR8, UPT, UPT, -UR5, URZ, URZ ;  /* 0x000000ff05087290 */ /* 0x000fc8000fffe1ff */
[----:B------:R-:W-:-:S09]  /*0280*/  UISETP.GT.AND UP1, UPT, UR8, 0x4, UPT ;  /* 0x000000040800788c */ /* 0x000fd2000bf24270 */
[----:B------:R-:W-:Y:S05]  /*0290*/  BRA.U !UP1, `(.L_x_23) ;  /* 0x0000000109287547 */ /* 0x000fea000b800000 */
[----:B------:R-:W-:Y:S01]  /*02a0*/  FMUL R5, R5, -0.75 ;  /* 0xbf40000005057820 */ /* 0x000fe20000400000 */
[----:B------:R-:W-:Y:S02]  /*02b0*/  UPLOP3.LUT UP0, UPT, UPT, UPT, UPT, 0x40, 0x4 ;  /* 0x000000000004789c */ /* 0x000fe40003f0e870 */
[----:B------:R-:W-:Y:S01]  /*02c0*/  UIADD3 UR5, UPT, UPT, UR5, 0x8, URZ ;  /* 0x0000000805057890 */ /* 0x000fe2000fffe0ff */
[----:B------:R-:W-:-:S04]  /*02d0*/  FMUL R5, R5, -0.75 ;  /* 0xbf40000005057820 */ /* 0x000fc80000400000 */
[----:B------:R-:W-:-:S04]  /*02e0*/  FMUL R5, R5, -0.75 ;  /* 0xbf40000005057820 */ /* 0x000fc80000400000 */
[----:B------:R-:W-:-:S04]  /*02f0*/  FMUL R5, R5, -0.75 ;  /* 0xbf40000005057820 */ /* 0x000fc80000400000 */
[----:B------:R-:W-:-:S04]  /*0300*/  FMUL R5, R5, -0.75 ;  /* 0xbf40000005057820 */ /* 0x000fc80000400000 */
[----:B------:R-:W-:-:S04]  /*0310*/  FMUL R5, R5, -0.75 ;  /* 0xbf40000005057820 */ /* 0x000fc80000400000 */
[----:B------:R-:W-:-:S04]  /*0320*/  FMUL R5, R5, -0.75 ;  /* 0xbf40000005057820 */ /* 0x000fc80000400000 */
[----:B------:R-:W-:-:S07]  /*0330*/  FMUL R5, R5, -0.75 ;  /* 0xbf40000005057820 */ /* 0x000fce0000400000 */
.L_x_23:
[----:B------:R-:W-:-:S09]  /*0340*/  UISETP.NE.OR UP0, UPT, UR5, URZ, UP0 ;  /* 0x000000ff0500728c */ /* 0x000fd20008705670 */
[----:B------:R-:W-:Y:S05]  /*0350*/  BRA.U !UP0, `(.L_x_19) ;  /* 0x00000001081c7547 */ /* 0x000fea000b800000 */
.L_x_20:
[----:B------:R-:W-:Y:S01]  /*0360*/  UIADD3 UR5, UPT, UPT, UR5, 0x4, URZ ;  /* 0x0000000405057890 */ /* 0x000fe2000fffe0ff */
[----:B------:R-:W-:-:S03]  /*0370*/  FMUL R5, R5, -0.75 ;  /* 0xbf40000005057820 */ /* 0x000fc60000400000 */
[----:B------:R-:W-:Y:S01]  /*0380*/  UISETP.NE.AND UP0, UPT, UR5, URZ, UPT ;  /* 0x000000ff0500728c */ /* 0x000fe2000bf05270 */
[----:B------:R-:W-:-:S04]  /*0390*/  FMUL R5, R5, -0.75 ;  /* 0xbf40000005057820 */ /* 0x000fc80000400000 */
[----:B------:R-:W-:-:S04]  /*03a0*/  FMUL R5, R5, -0.75 ;  /* 0xbf40000005057820 */ /* 0x000fc80000400000 */
[----:B------:R-:W-:Y:S01]  /*03b0*/  FMUL R5, R5, -0.75 ;  /* 0xbf40000005057820 */ /* 0x000fe20000400000 */
[----:B------:R-:W-:Y:S06]  /*03c0*/  BRA.U UP0, `(.L_x_20) ;  /* 0xfffffffd00e47547 */ /* 0x000fec000b83ffff */
.L_x_19:
[----:B------:R-:W-:-:S09]  /*03d0*/  UISETP.NE.AND UP0, UPT, UR4, URZ, UPT ;  /* 0x000000ff0400728c */ /* 0x000fd2000bf05270 */
[----:B------:R-:W-:Y:S05]  /*03e0*/  BRA.U !UP0, `(.L_x_18) ;  /* 0x0000000108147547 */ /* 0x000fea000b800000 */
[----:B------:R-:W-:-:S12]  /*03f0*/  UIADD3 UR4, UPT, UPT, -UR4, URZ, URZ ;  /* 0x000000ff04047290 */ /* 0x000fd8000fffe1ff */
.L_x_24:
[----:B------:R-:W-:Y:S01]  /*0400*/  UIADD3 UR4, UPT, UPT, UR4, 0x1, URZ ;  /* 0x0000000104047890 */ /* 0x000fe2000fffe0ff */
[----:B------:R-:W-:-:S03]  /*0410*/  FMUL R5, R5, -0.75 ;  /* 0xbf40000005057820 */ /* 0x000fc60000400000 */
[----:B------:R-:W-:-:S09]  /*0420*/  UISETP.NE.AND UP0, UPT, UR4, URZ, UPT ;  /* 0x000000ff0400728c */ /* 0x000fd2000bf05270 */
[----:B------:R-:W-:Y:S05]  /*0430*/  BRA.U UP0, `(.L_x_24) ;  /* 0xfffffffd00f07547 */ /* 0x000fea000b83ffff */
.L_x_18:
[----:B------:R-:W0:Y:S02]  /*0440*/  LDC.64 R2, c[0x0][0x380] ;  /* 0x0000e000ff027b82 */ /* 0x000e240000000a00 */
[----:B0-----:R-:W-:-:S05]  /*0450*/  IMAD.WIDE.U32 R2, R0, 0x4, R2 ;  /* 0x0000000400027825 */ /* 0x001fca00078e0002 */
[----:B------:R-:W-:Y:S01]  /*0460*/  STG.E desc[UR6][R2.64], R5 ;  /* 0x0000000502007986 */ /* 0x000fe2000c101906 */
[----:B------:R-:W-:Y:S05]  /*0470*/  EXIT ;  /* 0x000000000000794d */ /* 0x000fea0003800000 */
.L_x_25:
        /* <DEDUP_REMOVED lines=16> */
.L_x_28:


//--------------------- .nv.shared.reduction      --------------------------
	.section	.nv.shared.reduction,"aw",@nobits
	.sectionflags	@""
	.align	4
.nv.shared.reduction:
	.zero		1056


//--------------------- .nv.shared.reserved.0     --------------------------
	.section	.nv.shared.reserved.0,"aw",@nobits
	.weak		__nv_reservedSMEM_offset_0_alias
	.size		__nv_reservedSMEM_offset_0_alias, 0, 64
	.other		__nv_reservedSMEM_offset_0_alias,@"STO_CUDA_RESERVED_SHARED STV_DEFAULT"
__nv_reservedSMEM_offset_0_alias:
	.zero		0
	.zero		64


//--------------------- .nv.constant0.reduction   --------------------------
	.section	.nv.constant0.reduction,"a",@progbits
	.sectionflags	@""
	.align	4
.nv.constant0.reduction:
	.zero		908


//--------------------- .nv.constant0.loopEarlyExit --------------------------
	.section	.nv.constant0.loopEarlyExit,"a",@progbits
	.sectionflags	@""
	.align	4
.nv.constant0.loopEarlyExit:
	.zero		908


//--------------------- .nv.constant0.convergenceWithLoop --------------------------
	.section	.nv.constant0.convergenceWithLoop,"a",@progbits
	.sectionflags	@""
	.align	4
.nv.constant0.convergenceWithLoop:
	.zero		908


//--------------------- SYMBOLS --------------------------

	.type		.nv.reservedSmem.offset0,@object
	.size		.nv.reservedSmem.offset0,0x4
	.type		.nv.reservedSmem.cap,@object
	.size		.nv.reservedSmem.cap,0x4
